//
// Generated by NVIDIA NVVM Compiler
//
// Compiler Build ID: CL-36424714
// Cuda compilation tools, release 13.0, V13.0.88
// Based on NVVM 20.0.0
//

.version 9.0
.target sm_100
.address_size 64

	// .globl	_Z6im2colPcPi

.visible .entry _Z6im2colPcPi(
	.param .u64 .ptr .align 1 _Z6im2colPcPi_param_0,
	.param .u64 .ptr .align 1 _Z6im2colPcPi_param_1
)
{
	.reg .b32 	%r<6>;
	.reg .b64 	%rd<9>;

	ld.param.u64 	%rd1, [_Z6im2colPcPi_param_0];
	ld.param.u64 	%rd2, [_Z6im2colPcPi_param_1];
	cvta.to.global.u64 	%rd3, %rd1;
	cvta.to.global.u64 	%rd4, %rd2;
	mov.u32 	%r1, %ctaid.x;
	mov.u32 	%r2, %ntid.x;
	mov.u32 	%r3, %tid.x;
	mad.lo.s32 	%r4, %r1, %r2, %r3;
	cvt.s64.s32 	%rd5, %r4;
	mul.wide.s32 	%rd6, %r4, 4;
	add.s64 	%rd7, %rd4, %rd6;
	ld.global.u32 	%r5, [%rd7];
	add.s64 	%rd8, %rd3, %rd5;
	st.global.u8 	[%rd8], %r5;
	ret;

}


// ===== COMPILED SASS (sm_100) =====

	.target	sm_100

	.elftype	@"ET_EXEC"


//--------------------- .note.nv.tkinfo           --------------------------
	.section	.note.nv.tkinfo,"",@"SHT_NOTE"
	.sectionflags	@"SHF_NOTE_NV_TKINFO"
	.tkinfo
        /*0018*/ 	.word	0x00000002
        /*0030*/ 	.string	""
        /*0030*/ 	.string	"ptxas"
        /*0030*/ 	.string	"Cuda compilation tools, release 13.0, V13.0.88"
        /*0030*/ 	.string	"Build cuda_13.0.r13.0/compiler.36424714_0"
        /*0030*/ 	.string	"-arch sm_100 -m 64 "



//--------------------- .note.nv.cuinfo           --------------------------
	.section	.note.nv.cuinfo,"",@"SHT_NOTE"
	.sectionflags	@"SHF_NOTE_NV_CUINFO"
        /*0018*/ 	.short	0x0002
        /*001a*/ 	.short	0x0064
        /*001c*/ 	.short	0x0082
	.zero		2


//--------------------- .nv.info                  --------------------------
	.section	.nv.info,"",@"SHT_CUDA_INFO"
	.align	4


	//----- nvinfo : EIATTR_REGCOUNT
	.align		4
        /*0000*/ 	.byte	0x04, 0x2f
        /*0002*/ 	.short	(.L_1 - .L_0)
	.align		4
.L_0:
        /*0004*/ 	.word	index@(_Z6im2colPcPi)
        /*0008*/ 	.word	0x00000008


	//----- nvinfo : EIATTR_FRAME_SIZE
	.align		4
.L_1:
        /*000c*/ 	.byte	0x04, 0x11
        /*000e*/ 	.short	(.L_3 - .L_2)
	.align		4
.L_2:
        /*0010*/ 	.word	index@(_Z6im2colPcPi)
        /*0014*/ 	.word	0x00000000


	//----- nvinfo : EIATTR_MIN_STACK_SIZE
	.align		4
.L_3:
        /*0018*/ 	.byte	0x04, 0x12
        /*001a*/ 	.short	(.L_5 - .L_4)
	.align		4
.L_4:
        /*001c*/ 	.word	index@(_Z6im2colPcPi)
        /*0020*/ 	.word	0x00000000
.L_5:


//--------------------- .nv.compat                --------------------------
	.section	.nv.compat,"",@"SHT_CUDA_COMPAT_INFO"
	.align	4
        /*0000*/ 	.byte	0x02, 0x09, 0x00, 0x00, 0x02, 0x02, 0x01, 0x00, 0x02, 0x05, 0x05, 0x00, 0x03, 0x07, 0x01, 0x01
        /*0010*/ 	.byte	0x02, 0x03, 0x00, 0x00, 0x02, 0x06, 0x01, 0x00, 0x04, 0x0b, 0x08, 0x00, 0x09, 0x00, 0x00, 0x00
        /*0020*/ 	.byte	0x00, 0x00, 0x00, 0x00


//--------------------- .nv.info._Z6im2colPcPi    --------------------------
	.section	.nv.info._Z6im2colPcPi,"",@"SHT_CUDA_INFO"
	.sectionflags	@""
	.align	4


	//----- nvinfo : EIATTR_CUDA_API_VERSION
	.align		4
        /*0000*/ 	.byte	0x04, 0x37
        /*0002*/ 	.short	(.L_7 - .L_6)
.L_6:
        /*0004*/ 	.word	0x00000082


	//----- nvinfo : EIATTR_KPARAM_INFO
	.align		4
.L_7:
        /*0008*/ 	.byte	0x04, 0x17
        /*000a*/ 	.short	(.L_9 - .L_8)
.L_8:
        /*000c*/ 	.word	0x00000000
        /*0010*/ 	.short	0x0001
        /*0012*/ 	.short	0x0008
        /*0014*/ 	.byte	0x00, 0xf5, 0x21, 0x00


	//----- nvinfo : EIATTR_KPARAM_INFO
	.align		4
.L_9:
        /*0018*/ 	.byte	0x04, 0x17
        /*001a*/ 	.short	(.L_11 - .L_10)
.L_10:
        /*001c*/ 	.word	0x00000000
        /*0020*/ 	.short	0x0000
        /*0022*/ 	.short	0x0000
        /*0024*/ 	.byte	0x00, 0xf5, 0x21, 0x00


	//----- nvinfo : EIATTR_SPARSE_MMA_MASK
	.align		4
.L_11:
        /*0028*/ 	.byte	0x03, 0x50
        /*002a*/ 	.short	0x0000


	//----- nvinfo : EIATTR_MAXREG_COUNT
	.align		4
        /*002c*/ 	.byte	0x03, 0x1b
        /*002e*/ 	.short	0x00ff


	//----- nvinfo : EIATTR_MERCURY_ISA_VERSION
	.align		4
        /*0030*/ 	.byte	0x03, 0x5f
        /*0032*/ 	.short	0x0101


	//----- nvinfo : EIATTR_VRC_CTA_INIT_COUNT
	.align		4
        /*0034*/ 	.byte	0x02, 0x4a
	.zero		1
	.zero		1


	//----- nvinfo : EIATTR_EXIT_INSTR_OFFSETS
	.align		4
        /*0038*/ 	.byte	0x04, 0x1c
        /*003a*/ 	.short	(.L_13 - .L_12)


	//   ....[0]....
.L_12:
        /*003c*/ 	.word	0x000000d0


	//----- nvinfo : EIATTR_CBANK_PARAM_SIZE
	.align		4
.L_13:
        /*0040*/ 	.byte	0x03, 0x19
        /*0042*/ 	.short	0x0010


	//----- nvinfo : EIATTR_PARAM_CBANK
	.align		4
        /*0044*/ 	.byte	0x04, 0x0a
        /*0046*/ 	.short	(.L_15 - .L_14)
	.align		4
.L_14:
        /*0048*/ 	.word	index@(.nv.constant0._Z6im2colPcPi)
        /*004c*/ 	.short	0x0380
        /*004e*/ 	.short	0x0010


	//----- nvinfo : EIATTR_SW_WAR
	.align		4
.L_15:
        /*0050*/ 	.byte	0x04, 0x36
        /*0052*/ 	.short	(.L_17 - .L_16)
.L_16:
        /*0054*/ 	.word	0x00000008
.L_17:


//--------------------- .nv.callgraph             --------------------------
	.section	.nv.callgraph,"",@"SHT_CUDA_CALLGRAPH"
	.align	4
	.sectionentsize	8
	.align		4
        /*0000*/ 	.word	0x00000000
	.align		4
        /*0004*/ 	.word	0xffffffff
	.align		4
        /*0008*/ 	.word	0x00000000
	.align		4
        /*000c*/ 	.word	0xfffffffe
	.align		4
        /*0010*/ 	.word	0x00000000
	.align		4
        /*0014*/ 	.word	0xfffffffd
	.align		4
        /*0018*/ 	.word	0x00000000
	.align		4
        /*001c*/ 	.word	0xfffffffc


//--------------------- .text._Z6im2colPcPi       --------------------------
	.section	.text._Z6im2colPcPi,"ax",@progbits
	.align	128
        .global         _Z6im2colPcPi
        .type           _Z6im2colPcPi,@function
        .size           _Z6im2colPcPi,(.L_x_1 - _Z6im2colPcPi)
        .other          _Z6im2colPcPi,@"STO_CUDA_ENTRY STV_DEFAULT"
_Z6im2colPcPi:
.text._Z6im2colPcPi:
[----:B------:R-:W-:Y:S01]  /*0000*/  LDC R1, c[0x0][0x37c] ;  /* 0x0000df00ff017b82 */ /* 0x000fe20000000800 */
[----:B------:R-:W0:Y:S07]  /*0010*/  S2R R0, SR_TID.X ;  /* 0x0000000000007919 */ /* 0x000e2e0000002100 */
[----:B------:R-:W0:Y:S01]  /*0020*/  S2UR UR6, SR_CTAID.X ;  /* 0x00000000000679c3 */ /* 0x000e220000002500 */
[----:B------:R-:W1:Y:S07]  /*0030*/  LDCU.64 UR4, c[0x0][0x358] ;  /* 0x00006b00ff0477ac */ /* 0x000e6e0008000a00 */
[----:B------:R-:W0:Y:S08]  /*0040*/  LDC R5, c[0x0][0x360] ;  /* 0x0000d800ff057b82 */ /* 0x000e300000000800 */
[----:B------:R-:W2:Y:S01]  /*0050*/  LDC.64 R2, c[0x0][0x388] ;  /* 0x0000e200ff027b82 */ /* 0x000ea20000000a00 */
[----:B0-----:R-:W-:Y:S01]  /*0060*/  IMAD R5, R5, UR6, R0 ;  /* 0x0000000605057c24 */ /* 0x001fe2000f8e0200 */
[----:B------:R-:W0:Y:S03]  /*0070*/  LDCU.64 UR6, c[0x0][0x380] ;  /* 0x00007000ff0677ac */ /* 0x000e260008000a00 */
[----:B--2---:R-:W-:-:S06]  /*0080*/  IMAD.WIDE R2, R5, 0x4, R2 ;  /* 0x0000000405027825 */ /* 0x004fcc00078e0202 */
[----:B-1----:R-:W2:Y:S01]  /*0090*/  LDG.E R3, desc[UR4][R2.64] ;  /* 0x0000000402037981 */ /* 0x002ea2000c1e1900 */
[----:B0-----:R-:W-:-:S04]  /*00a0*/  IADD3 R4, P0, PT, R5, UR6, RZ ;  /* 0x0000000605047c10 */ /* 0x001fc8000ff1e0ff */
[----:B------:R-:W-:-:S05]  /*00b0*/  LEA.HI.X.SX32 R5, R5, UR7, 0x1, P0 ;  /* 0x0000000705057c11 */ /* 0x000fca00080f0eff */
[----:B--2---:R-:W-:Y:S01]  /*00c0*/  STG.E.U8 desc[UR4][R4.64], R3 ;  /* 0x0000000304007986 */ /* 0x004fe2000c101104 */
[----:B------:R-:W-:Y:S05]  /*00d0*/  EXIT ;  /* 0x000000000000794d */ /* 0x000fea0003800000 */
.L_x_0:
[----:B------:R-:W-:-:S00]  /*00e0*/  BRA `(.L_x_0) ;  /* 0xfffffffc00fc7947 */ /* 0x000fc0000383ffff */
[----:B------:R-:W-:-:S00]  /*00f0*/  NOP ;  /* 0x0000000000007918 */ /* 0x000fc00000000000 */
        /* <DEDUP_REMOVED lines=8> */
.L_x_1:


//--------------------- .nv.shared.reserved.0     --------------------------
	.section	.nv.shared.reserved.0,"aw",@nobits
	.weak		__nv_reservedSMEM_offset_0_alias
	.size		__nv_reservedSMEM_offset_0_alias, 0, 64
	.other		__nv_reservedSMEM_offset_0_alias,@"STO_CUDA_RESERVED_SHARED STV_DEFAULT"
__nv_reservedSMEM_offset_0_alias:
	.zero		0
	.zero		64


//--------------------- .nv.constant0._Z6im2colPcPi --------------------------
	.section	.nv.constant0._Z6im2colPcPi,"a",@progbits
	.sectionflags	@""
	.align	4
.nv.constant0._Z6im2colPcPi:
	.zero		912


//--------------------- SYMBOLS --------------------------

	.type		.nv.reservedSmem.offset0,@object
	.size		.nv.reservedSmem.offset0,0x4
